//
// Generated by NVIDIA NVVM Compiler
//
// Compiler Build ID: CL-36424714
// Cuda compilation tools, release 13.0, V13.0.88
// Based on NVVM 20.0.0
//

.version 9.0
.target sm_100
.address_size 64

// _ZZ6kernelPiS_S_iiE6marked has been demoted

.func _Z10DFS_sparsePiS_S_iiiRii(
	.param .b64 _Z10DFS_sparsePiS_S_iiiRii_param_0,
	.param .b64 _Z10DFS_sparsePiS_S_iiiRii_param_1,
	.param .b64 _Z10DFS_sparsePiS_S_iiiRii_param_2,
	.param .b32 _Z10DFS_sparsePiS_S_iiiRii_param_3,
	.param .b32 _Z10DFS_sparsePiS_S_iiiRii_param_4,
	.param .b32 _Z10DFS_sparsePiS_S_iiiRii_param_5,
	.param .b64 _Z10DFS_sparsePiS_S_iiiRii_param_6,
	.param .b32 _Z10DFS_sparsePiS_S_iiiRii_param_7
)
{
	.reg .pred 	%p<10>;
	.reg .b32 	%r<31>;
	.reg .b64 	%rd<15>;

	ld.param.u64 	%rd2, [_Z10DFS_sparsePiS_S_iiiRii_param_0];
	ld.param.u64 	%rd3, [_Z10DFS_sparsePiS_S_iiiRii_param_1];
	ld.param.u64 	%rd4, [_Z10DFS_sparsePiS_S_iiiRii_param_2];
	ld.param.u32 	%r14, [_Z10DFS_sparsePiS_S_iiiRii_param_3];
	ld.param.u32 	%r17, [_Z10DFS_sparsePiS_S_iiiRii_param_4];
	ld.param.u32 	%r15, [_Z10DFS_sparsePiS_S_iiiRii_param_5];
	ld.param.u64 	%rd5, [_Z10DFS_sparsePiS_S_iiiRii_param_6];
	ld.param.u32 	%r16, [_Z10DFS_sparsePiS_S_iiiRii_param_7];
	cvta.to.global.u64 	%rd1, %rd3;
	cvta.to.global.u64 	%rd6, %rd2;
	cvta.to.shared.u64 	%rd7, %rd4;
	cvt.u32.u64 	%r1, %rd7;
	shl.b32 	%r18, %r16, 2;
	add.s32 	%r2, %r1, %r18;
	st.shared.u32 	[%r2], %r17;
	mul.wide.s32 	%rd8, %r17, 4;
	add.s64 	%rd9, %rd6, %rd8;
	ld.global.u32 	%r28, [%rd9];
	ld.global.u32 	%r4, [%rd9+4];
	setp.eq.s32 	%p1, %r14, 0;
	@%p1 bra 	$L__BB0_5;
	setp.ge.s32 	%p2, %r28, %r4;
	@%p2 bra 	$L__BB0_13;
	add.s32 	%r5, %r14, -1;
	add.s32 	%r6, %r16, 1;
$L__BB0_3:
	setp.lt.s32 	%p3, %r16, 1;
	mul.wide.s32 	%rd10, %r28, 4;
	add.s64 	%rd11, %rd1, %rd10;
	ld.global.u32 	%r10, [%rd11];
	@%p3 bra 	$L__BB0_11;
	mov.b32 	%r30, 0;
	bra.uni 	$L__BB0_10;
$L__BB0_5:
	mov.b32 	%r24, -1;
	st.shared.u32 	[%r2], %r24;
	setp.ge.s32 	%p7, %r28, %r4;
	@%p7 bra 	$L__BB0_14;
	bra.uni 	$L__BB0_7;
$L__BB0_6:
	add.s32 	%r28, %r28, 1;
	setp.eq.s32 	%p9, %r28, %r4;
	@%p9 bra 	$L__BB0_14;
$L__BB0_7:
	mul.wide.s32 	%rd12, %r28, 4;
	add.s64 	%rd13, %rd1, %rd12;
	ld.global.u32 	%r25, [%rd13];
	setp.ne.s32 	%p8, %r25, %r15;
	@%p8 bra 	$L__BB0_6;
	cvta.to.local.u64 	%rd14, %rd5;
	ld.local.u32 	%r26, [%rd14];
	add.s32 	%r27, %r26, 1;
	st.local.u32 	[%rd14], %r27;
	bra.uni 	$L__BB0_14;
$L__BB0_9:
	add.s32 	%r30, %r30, 1;
	setp.eq.s32 	%p5, %r30, %r16;
	@%p5 bra 	$L__BB0_11;
$L__BB0_10:
	shl.b32 	%r20, %r30, 2;
	add.s32 	%r21, %r1, %r20;
	ld.shared.u32 	%r22, [%r21];
	setp.eq.s32 	%p4, %r22, %r10;
	@%p4 bra 	$L__BB0_12;
	bra.uni 	$L__BB0_9;
$L__BB0_11:
	{ // callseq 0, 0
	.param .b64 param0;
	st.param.b64 	[param0], %rd2;
	.param .b64 param1;
	st.param.b64 	[param1], %rd3;
	.param .b64 param2;
	st.param.b64 	[param2], %rd4;
	.param .b32 param3;
	st.param.b32 	[param3], %r5;
	.param .b32 param4;
	st.param.b32 	[param4], %r10;
	.param .b32 param5;
	st.param.b32 	[param5], %r15;
	.param .b64 param6;
	st.param.b64 	[param6], %rd5;
	.param .b32 param7;
	st.param.b32 	[param7], %r6;
	call.uni 
	_Z10DFS_sparsePiS_S_iiiRii, 
	(
	param0, 
	param1, 
	param2, 
	param3, 
	param4, 
	param5, 
	param6, 
	param7
	);
	} // callseq 0
$L__BB0_12:
	add.s32 	%r28, %r28, 1;
	setp.ne.s32 	%p6, %r28, %r4;
	@%p6 bra 	$L__BB0_3;
$L__BB0_13:
	mov.b32 	%r23, -1;
	st.shared.u32 	[%r2], %r23;
$L__BB0_14:
	ret;

}
	// .globl	_Z6kernelPiS_S_ii
.visible .entry _Z6kernelPiS_S_ii(
	.param .u64 .ptr .align 1 _Z6kernelPiS_S_ii_param_0,
	.param .u64 .ptr .align 1 _Z6kernelPiS_S_ii_param_1,
	.param .u64 .ptr .align 1 _Z6kernelPiS_S_ii_param_2,
	.param .u32 _Z6kernelPiS_S_ii_param_3,
	.param .u32 _Z6kernelPiS_S_ii_param_4
)
{
	.local .align 4 .b8 	__local_depot1[4];
	.reg .b64 	%SP;
	.reg .b64 	%SPL;
	.reg .pred 	%p<2>;
	.reg .b32 	%r<11>;
	.reg .b64 	%rd<13>;
	// demoted variable
	.shared .align 4 .b8 _ZZ6kernelPiS_S_iiE6marked[10240];
	mov.u64 	%SPL, __local_depot1;
	cvta.local.u64 	%SP, %SPL;
	ld.param.u64 	%rd1, [_Z6kernelPiS_S_ii_param_0];
	ld.param.u64 	%rd2, [_Z6kernelPiS_S_ii_param_1];
	ld.param.u64 	%rd3, [_Z6kernelPiS_S_ii_param_2];
	ld.param.u32 	%r3, [_Z6kernelPiS_S_ii_param_3];
	ld.param.u32 	%r4, [_Z6kernelPiS_S_ii_param_4];
	mov.u32 	%r1, %tid.x;
	mov.u32 	%r5, %ctaid.x;
	mov.u32 	%r6, %ntid.x;
	mad.lo.s32 	%r2, %r5, %r6, %r1;
	setp.ge.s32 	%p1, %r2, %r4;
	@%p1 bra 	$L__BB1_2;
	add.u64 	%rd4, %SP, 0;
	add.u64 	%rd5, %SPL, 0;
	cvta.to.global.u64 	%rd6, %rd3;
	mov.b32 	%r7, 0;
	st.local.u32 	[%rd5], %r7;
	mul.wide.u32 	%rd7, %r1, 40;
	mov.u32 	%r8, _ZZ6kernelPiS_S_iiE6marked;
	cvt.u64.u32 	%rd8, %r8;
	cvta.shared.u64 	%rd9, %rd8;
	add.s64 	%rd10, %rd9, %rd7;
	add.s32 	%r9, %r3, -1;
	{ // callseq 1, 0
	.param .b64 param0;
	st.param.b64 	[param0], %rd2;
	.param .b64 param1;
	st.param.b64 	[param1], %rd1;
	.param .b64 param2;
	st.param.b64 	[param2], %rd10;
	.param .b32 param3;
	st.param.b32 	[param3], %r9;
	.param .b32 param4;
	st.param.b32 	[param4], %r2;
	.param .b32 param5;
	st.param.b32 	[param5], %r2;
	.param .b64 param6;
	st.param.b64 	[param6], %rd4;
	.param .b32 param7;
	st.param.b32 	[param7], 0;
	call.uni 
	_Z10DFS_sparsePiS_S_iiiRii, 
	(
	param0, 
	param1, 
	param2, 
	param3, 
	param4, 
	param5, 
	param6, 
	param7
	);
	} // callseq 1
	ld.local.u32 	%r10, [%rd5];
	mul.wide.s32 	%rd11, %r2, 4;
	add.s64 	%rd12, %rd6, %rd11;
	st.global.u32 	[%rd12], %r10;
$L__BB1_2:
	ret;

}


// ===== COMPILED SASS (sm_100) =====

	.target	sm_100

	.elftype	@"ET_EXEC"


//--------------------- .note.nv.tkinfo           --------------------------
	.section	.note.nv.tkinfo,"",@"SHT_NOTE"
	.sectionflags	@"SHF_NOTE_NV_TKINFO"
	.tkinfo
        /*0018*/ 	.word	0x00000002
        /*0030*/ 	.string	""
        /*0030*/ 	.string	"ptxas"
        /*0030*/ 	.string	"Cuda compilation tools, release 13.0, V13.0.88"
        /*0030*/ 	.string	"Build cuda_13.0.r13.0/compiler.36424714_0"
        /*0030*/ 	.string	"-arch sm_100 -m 64 "



//--------------------- .note.nv.cuinfo           --------------------------
	.section	.note.nv.cuinfo,"",@"SHT_NOTE"
	.sectionflags	@"SHF_NOTE_NV_CUINFO"
        /*0018*/ 	.short	0x0002
        /*001a*/ 	.short	0x0064
        /*001c*/ 	.short	0x0082
	.zero		2


//--------------------- .nv.info                  --------------------------
	.section	.nv.info,"",@"SHT_CUDA_INFO"
	.align	4


	//----- nvinfo : EIATTR_REGCOUNT
	.align		4
        /*0000*/ 	.byte	0x04, 0x2f
        /*0002*/ 	.short	(.L_1 - .L_0)
	.align		4
.L_0:
        /*0004*/ 	.word	index@(_Z6kernelPiS_S_ii)
        /*0008*/ 	.word	0x00000030


	//----- nvinfo : EIATTR_FRAME_SIZE
	.align		4
.L_1:
        /*000c*/ 	.byte	0x04, 0x11
        /*000e*/ 	.short	(.L_3 - .L_2)
	.align		4
.L_2:
        /*0010*/ 	.word	index@($_Z6kernelPiS_S_ii$_Z10DFS_sparsePiS_S_iiiRii)
        /*0014*/ 	.word	0x00000008


	//----- nvinfo : EIATTR_FRAME_SIZE
	.align		4
.L_3:
        /*0018*/ 	.byte	0x04, 0x11
        /*001a*/ 	.short	(.L_5 - .L_4)
	.align		4
.L_4:
        /*001c*/ 	.word	index@(_Z6kernelPiS_S_ii)
        /*0020*/ 	.word	0x00000008


	//----- nvinfo : EIATTR_MIN_STACK_SIZE
	.align		4
.L_5:
        /*0024*/ 	.byte	0x04, 0x12
        /*0026*/ 	.short	(.L_7 - .L_6)
	.align		4
.L_6:
        /*0028*/ 	.word	index@(_Z6kernelPiS_S_ii)
        /*002c*/ 	.word	0x00000008
.L_7:


//--------------------- .nv.compat                --------------------------
	.section	.nv.compat,"",@"SHT_CUDA_COMPAT_INFO"
	.align	4
        /*0000*/ 	.byte	0x02, 0x09, 0x00, 0x00, 0x02, 0x02, 0x01, 0x00, 0x02, 0x05, 0x05, 0x00, 0x03, 0x07, 0x01, 0x01
        /*0010*/ 	.byte	0x02, 0x03, 0x00, 0x00, 0x02, 0x06, 0x01, 0x00, 0x04, 0x0b, 0x08, 0x00, 0x09, 0x00, 0x00, 0x00
        /*0020*/ 	.byte	0x00, 0x00, 0x00, 0x00


//--------------------- .nv.info._Z6kernelPiS_S_ii --------------------------
	.section	.nv.info._Z6kernelPiS_S_ii,"",@"SHT_CUDA_INFO"
	.sectionflags	@""
	.align	4


	//----- nvinfo : EIATTR_CUDA_API_VERSION
	.align		4
        /*0000*/ 	.byte	0x04, 0x37
        /*0002*/ 	.short	(.L_9 - .L_8)
.L_8:
        /*0004*/ 	.word	0x00000082


	//----- nvinfo : EIATTR_KPARAM_INFO
	.align		4
.L_9:
        /*0008*/ 	.byte	0x04, 0x17
        /*000a*/ 	.short	(.L_11 - .L_10)
.L_10:
        /*000c*/ 	.word	0x00000000
        /*0010*/ 	.short	0x0004
        /*0012*/ 	.short	0x001c
        /*0014*/ 	.byte	0x00, 0xf0, 0x11, 0x00


	//----- nvinfo : EIATTR_KPARAM_INFO
	.align		4
.L_11:
        /*0018*/ 	.byte	0x04, 0x17
        /*001a*/ 	.short	(.L_13 - .L_12)
.L_12:
        /*001c*/ 	.word	0x00000000
        /*0020*/ 	.short	0x0003
        /*0022*/ 	.short	0x0018
        /*0024*/ 	.byte	0x00, 0xf0, 0x11, 0x00


	//----- nvinfo : EIATTR_KPARAM_INFO
	.align		4
.L_13:
        /*0028*/ 	.byte	0x04, 0x17
        /*002a*/ 	.short	(.L_15 - .L_14)
.L_14:
        /*002c*/ 	.word	0x00000000
        /*0030*/ 	.short	0x0002
        /*0032*/ 	.short	0x0010
        /*0034*/ 	.byte	0x00, 0xf5, 0x21, 0x00


	//----- nvinfo : EIATTR_KPARAM_INFO
	.align		4
.L_15:
        /*0038*/ 	.byte	0x04, 0x17
        /*003a*/ 	.short	(.L_17 - .L_16)
.L_16:
        /*003c*/ 	.word	0x00000000
        /*0040*/ 	.short	0x0001
        /*0042*/ 	.short	0x0008
        /*0044*/ 	.byte	0x00, 0xf5, 0x21, 0x00


	//----- nvinfo : EIATTR_KPARAM_INFO
	.align		4
.L_17:
        /*0048*/ 	.byte	0x04, 0x17
        /*004a*/ 	.short	(.L_19 - .L_18)
.L_18:
        /*004c*/ 	.word	0x00000000
        /*0050*/ 	.short	0x0000
        /*0052*/ 	.short	0x0000
        /*0054*/ 	.byte	0x00, 0xf5, 0x21, 0x00


	//----- nvinfo : EIATTR_SPARSE_MMA_MASK
	.align		4
.L_19:
        /*0058*/ 	.byte	0x03, 0x50
        /*005a*/ 	.short	0x0000


	//----- nvinfo : EIATTR_MAXREG_COUNT
	.align		4
        /*005c*/ 	.byte	0x03, 0x1b
        /*005e*/ 	.short	0x00ff


	//----- nvinfo : EIATTR_MERCURY_ISA_VERSION
	.align		4
        /*0060*/ 	.byte	0x03, 0x5f
        /*0062*/ 	.short	0x0101


	//----- nvinfo : EIATTR_VRC_CTA_INIT_COUNT
	.align		4
        /*0064*/ 	.byte	0x02, 0x4a
	.zero		1
	.zero		1


	//----- nvinfo : EIATTR_EXIT_INSTR_OFFSETS
	.align		4
        /*0068*/ 	.byte	0x04, 0x1c
        /*006a*/ 	.short	(.L_21 - .L_20)


	//   ....[0]....
.L_20:
        /*006c*/ 	.word	0x000000c0


	//   ....[1]....
        /*0070*/ 	.word	0x00000290


	//----- nvinfo : EIATTR_CRS_STACK_SIZE
	.align		4
.L_21:
        /*0074*/ 	.byte	0x04, 0x1e
        /*0076*/ 	.short	(.L_23 - .L_22)
.L_22:
        /*0078*/ 	.word	0x00000000


	//----- nvinfo : EIATTR_CBANK_PARAM_SIZE
	.align		4
.L_23:
        /*007c*/ 	.byte	0x03, 0x19
        /*007e*/ 	.short	0x0020


	//----- nvinfo : EIATTR_PARAM_CBANK
	.align		4
        /*0080*/ 	.byte	0x04, 0x0a
        /*0082*/ 	.short	(.L_25 - .L_24)
	.align		4
.L_24:
        /*0084*/ 	.word	index@(.nv.constant0._Z6kernelPiS_S_ii)
        /*0088*/ 	.short	0x0380
        /*008a*/ 	.short	0x0020


	//----- nvinfo : EIATTR_SW_WAR
	.align		4
.L_25:
        /*008c*/ 	.byte	0x04, 0x36
        /*008e*/ 	.short	(.L_27 - .L_26)
.L_26:
        /*0090*/ 	.word	0x00000008
.L_27:


//--------------------- .nv.callgraph             --------------------------
	.section	.nv.callgraph,"",@"SHT_CUDA_CALLGRAPH"
	.align	4
	.sectionentsize	8
	.align		4
        /*0000*/ 	.word	0x00000000
	.align		4
        /*0004*/ 	.word	0xffffffff
	.align		4
        /*0008*/ 	.word	0x00000000
	.align		4
        /*000c*/ 	.word	0xfffffffe
	.align		4
        /*0010*/ 	.word	0x00000000
	.align		4
        /*0014*/ 	.word	0xfffffffd
	.align		4
        /*0018*/ 	.word	0x00000000
	.align		4
        /*001c*/ 	.word	0xfffffffc


//--------------------- .text._Z6kernelPiS_S_ii   --------------------------
	.section	.text._Z6kernelPiS_S_ii,"ax",@progbits
	.align	128
        .global         _Z6kernelPiS_S_ii
        .type           _Z6kernelPiS_S_ii,@function
        .size           _Z6kernelPiS_S_ii,(.L_x_14 - _Z6kernelPiS_S_ii)
        .other          _Z6kernelPiS_S_ii,@"STO_CUDA_ENTRY STV_DEFAULT"
_Z6kernelPiS_S_ii:
.text._Z6kernelPiS_S_ii:
[----:B------:R-:W0:Y:S01]  /*0000*/  LDC R1, c[0x0][0x37c] ;  /* 0x0000df00ff017b82 */ /* 0x000e220000000800 */
[----:B------:R-:W1:Y:S01]  /*0010*/  S2R R7, SR_TID.X ;  /* 0x0000000000077919 */ /* 0x000e620000002100 */
[----:B------:R-:W2:Y:S06]  /*0020*/  LDCU UR5, c[0x0][0x2fc] ;  /* 0x00005f80ff0577ac */ /* 0x000eac0008000800 */
[----:B------:R-:W1:Y:S01]  /*0030*/  S2UR UR6, SR_CTAID.X ;  /* 0x00000000000679c3 */ /* 0x000e620000002500 */
[----:B0-----:R-:W-:Y:S01]  /*0040*/  VIADD R1, R1, 0xfffffff8 ;  /* 0xfffffff801017836 */ /* 0x001fe20000000000 */
[----:B------:R-:W0:Y:S01]  /*0050*/  LDCU UR7, c[0x0][0x39c] ;  /* 0x00007380ff0777ac */ /* 0x000e220008000800 */
[----:B------:R-:W3:Y:S05]  /*0060*/  LDCU UR4, c[0x0][0x2f8] ;  /* 0x00005f00ff0477ac */ /* 0x000eea0008000800 */
[----:B------:R-:W1:Y:S01]  /*0070*/  LDC R2, c[0x0][0x360] ;  /* 0x0000d800ff027b82 */ /* 0x000e620000000800 */
[----:B---3--:R-:W-:-:S05]  /*0080*/  IADD3 R14, P1, PT, R1, UR4, RZ ;  /* 0x00000004010e7c10 */ /* 0x008fca000ff3e0ff */
[----:B--2---:R-:W-:Y:S02]  /*0090*/  IMAD.X R15, RZ, RZ, UR5, P1 ;  /* 0x00000005ff0f7e24 */ /* 0x004fe400088e06ff */
[----:B-1----:R-:W-:-:S05]  /*00a0*/  IMAD R2, R2, UR6, R7 ;  /* 0x0000000602027c24 */ /* 0x002fca000f8e0207 */
[----:B0-----:R-:W-:-:S13]  /*00b0*/  ISETP.GE.AND P0, PT, R2, UR7, PT ;  /* 0x0000000702007c0c */ /* 0x001fda000bf06270 */
[----:B------:R-:W-:Y:S05]  /*00c0*/  @P0 EXIT ;  /* 0x000000000000094d */ /* 0x000fea0003800000 */
[----:B------:R-:W0:Y:S01]  /*00d0*/  S2R R3, SR_CgaCtaId ;  /* 0x0000000000037919 */ /* 0x000e220000008800 */
[----:B------:R-:W1:Y:S01]  /*00e0*/  LDCU UR4, c[0x0][0x398] ;  /* 0x00007300ff0477ac */ /* 0x000e620008000800 */
[----:B------:R-:W-:Y:S01]  /*00f0*/  MOV R0, 0x400 ;  /* 0x0000040000007802 */ /* 0x000fe20000000f00 */
[----:B------:R-:W-:Y:S01]  /*0100*/  IMAD.MOV.U32 R11, RZ, RZ, R2 ;  /* 0x000000ffff0b7224 */ /* 0x000fe200078e0002 */
[----:B------:R-:W2:Y:S01]  /*0110*/  S2R R5, SR_SWINHI ;  /* 0x0000000000057919 */ /* 0x000ea20000002f00 */
[----:B------:R-:W3:Y:S01]  /*0120*/  LDCU.64 UR6, c[0x0][0x388] ;  /* 0x00007100ff0677ac */ /* 0x000ee20008000a00 */
[----:B------:R-:W-:Y:S01]  /*0130*/  MOV R12, R2 ;  /* 0x00000002000c7202 */ /* 0x000fe20000000f00 */
[----:B------:R-:W-:Y:S01]  /*0140*/  IMAD.MOV.U32 R13, RZ, RZ, RZ ;  /* 0x000000ffff0d7224 */ /* 0x000fe200078e00ff */
[----:B------:R4:W-:Y:S01]  /*0150*/  STL [R1], RZ ;  /* 0x000000ff01007387 */ /* 0x0009e20000100800 */
[----:B------:R-:W5:Y:S01]  /*0160*/  LDCU.64 UR8, c[0x0][0x380] ;  /* 0x00007000ff0877ac */ /* 0x000f620008000a00 */
[----:B------:R-:W-:Y:S01]  /*0170*/  MOV R20, 0x250 ;  /* 0x0000025000147802 */ /* 0x000fe20000000f00 */
[----:B------:R-:W-:Y:S01]  /*0180*/  IMAD.MOV.U32 R21, RZ, RZ, 0x0 ;  /* 0x00000000ff157424 */ /* 0x000fe200078e00ff */
[----:B------:R-:W0:Y:S01]  /*0190*/  LDCU.64 UR36, c[0x0][0x358] ;  /* 0x00006b00ff2477ac */ /* 0x000e220008000a00 */
[----:B-1----:R-:W-:Y:S01]  /*01a0*/  UIADD3 UR4, UPT, UPT, UR4, -0x1, URZ ;  /* 0xffffffff04047890 */ /* 0x002fe2000fffe0ff */
[----:B---3--:R-:W-:-:S05]  /*01b0*/  IMAD.U32 R4, RZ, RZ, UR6 ;  /* 0x00000006ff047e24 */ /* 0x008fca000f8e00ff */
[----:B------:R-:W-:Y:S02]  /*01c0*/  IMAD.U32 R10, RZ, RZ, UR4 ;  /* 0x00000004ff0a7e24 */ /* 0x000fe4000f8e00ff */
[----:B-----5:R-:W-:Y:S01]  /*01d0*/  IMAD.U32 R6, RZ, RZ, UR8 ;  /* 0x00000008ff067e24 */ /* 0x020fe2000f8e00ff */
[----:B0-----:R-:W-:-:S04]  /*01e0*/  LEA R0, R3, R0, 0x18 ;  /* 0x0000000003007211 */ /* 0x001fc800078ec0ff */
[----:B------:R-:W-:Y:S02]  /*01f0*/  MOV R8, R0 ;  /* 0x0000000000087202 */ /* 0x000fe40000000f00 */
[----:B--2---:R-:W-:Y:S02]  /*0200*/  MOV R9, R5 ;  /* 0x0000000500097202 */ /* 0x004fe40000000f00 */
[----:B------:R-:W-:Y:S01]  /*0210*/  MOV R5, UR7 ;  /* 0x0000000700057c02 */ /* 0x000fe20008000f00 */
[----:B------:R-:W-:-:S04]  /*0220*/  IMAD.WIDE.U32 R8, R7, 0x28, R8 ;  /* 0x0000002807087825 */ /* 0x000fc800078e0008 */
[----:B----4-:R-:W-:-:S07]  /*0230*/  IMAD.U32 R7, RZ, RZ, UR9 ;  /* 0x00000009ff077e24 */ /* 0x010fce000f8e00ff */
[----:B------:R-:W-:Y:S05]  /*0240*/  CALL.REL.NOINC `($_Z6kernelPiS_S_ii$_Z10DFS_sparsePiS_S_iiiRii) ;  /* 0x0000000000147944 */ /* 0x000fea0003c00000 */
[----:B------:R-:W2:Y:S01]  /*0250*/  LDL R7, [R1] ;  /* 0x0000000001077983 */ /* 0x000ea20000100800 */
[----:B------:R-:W0:Y:S02]  /*0260*/  LDC.64 R4, c[0x0][0x390] ;  /* 0x0000e400ff047b82 */ /* 0x000e240000000a00 */
[----:B0-----:R-:W-:-:S05]  /*0270*/  IMAD.WIDE R2, R2, 0x4, R4 ;  /* 0x0000000402027825 */ /* 0x001fca00078e0204 */
[----:B--2---:R-:W-:Y:S01]  /*0280*/  STG.E desc[UR36][R2.64], R7 ;  /* 0x0000000702007986 */ /* 0x004fe2000c101924 */
[----:B------:R-:W-:Y:S05]  /*0290*/  EXIT ;  /* 0x000000000000794d */ /* 0x000fea0003800000 */
        .type           $_Z6kernelPiS_S_ii$_Z10DFS_sparsePiS_S_iiiRii,@function
        .size           $_Z6kernelPiS_S_ii$_Z10DFS_sparsePiS_S_iiiRii,(.L_x_14 - $_Z6kernelPiS_S_ii$_Z10DFS_sparsePiS_S_iiiRii)
$_Z6kernelPiS_S_ii$_Z10DFS_sparsePiS_S_iiiRii:
[----:B------:R-:W-:-:S05]  /*02a0*/  IADD3 R1, PT, PT, R1, -0x58, RZ ;  /* 0xffffffa801017810 */ /* 0x000fca0007ffe0ff */
[----:B------:R-:W-:Y:S04]  /*02b0*/  STL [R1+0x54], R45 ;  /* 0x0000542d01007387 */ /* 0x000fe80000100800 */
[----:B------:R-:W-:Y:S04]  /*02c0*/  STL [R1+0x50], R44 ;  /* 0x0000502c01007387 */ /* 0x000fe80000100800 */
[----:B------:R-:W-:Y:S04]  /*02d0*/  STL [R1+0x2c], R26 ;  /* 0x00002c1a01007387 */ /* 0x000fe80000100800 */
[----:B------:R-:W-:Y:S04]  /*02e0*/  STL [R1+0x18], R21 ;  /* 0x0000181501007387 */ /* 0x000fe80000100800 */
[----:B------:R-:W-:Y:S04]  /*02f0*/  STL [R1+0x14], R20 ;  /* 0x0000141401007387 */ /* 0x000fe80000100800 */
[----:B------:R-:W-:Y:S04]  /*0300*/  STL [R1+0xc], R18 ;  /* 0x00000c1201007387 */ /* 0x000fe80000100800 */
[----:B------:R-:W-:Y:S04]  /*0310*/  STL [R1+0x8], R17 ;  /* 0x0000081101007387 */ /* 0x000fe80000100800 */
[----:B------:R-:W-:Y:S04]  /*0320*/  STL [R1+0x4], R16 ;  /* 0x0000041001007387 */ /* 0x000fe80000100800 */
[----:B------:R-:W-:Y:S04]  /*0330*/  STL [R1], R2 ;  /* 0x0000000201007387 */ /* 0x000fe80000100800 */
[----:B------:R0:W-:Y:S04]  /*0340*/  STL [R1+0x34], R28 ;  /* 0x0000341c01007387 */ /* 0x0001e80000100800 */
[----:B------:R1:W-:Y:S04]  /*0350*/  STL [R1+0x30], R27 ;  /* 0x0000301b01007387 */ /* 0x0003e80000100800 */
[----:B------:R2:W-:Y:S01]  /*0360*/  STL [R1+0x28], R25 ;  /* 0x0000281901007387 */ /* 0x0005e20000100800 */
[----:B0-----:R-:W0:Y:S05]  /*0370*/  BMOV.32.CLEAR R28, B8 ;  /* 0x00000000081c7355 */ /* 0x001e2a0000100000 */
[----:B-1----:R-:W1:Y:S05]  /*0380*/  BMOV.32.CLEAR R27, B7 ;  /* 0x00000000071b7355 */ /* 0x002e6a0000100000 */
[----:B--2---:R-:W2:Y:S05]  /*0390*/  BMOV.32.CLEAR R25, B6 ;  /* 0x0000000006197355 */ /* 0x004eaa0000100000 */
[----:B------:R-:W-:Y:S01]  /*03a0*/  BSSY.RECONVERGENT B8, `(.L_x_0) ;  /* 0x000006b000087945 */ /* 0x000fe20003800200 */
[----:B------:R3:W-:Y:S04]  /*03b0*/  STL [R1+0x4c], R39 ;  /* 0x00004c2701007387 */ /* 0x0007e80000100800 */
[----:B------:R4:W-:Y:S04]  /*03c0*/  STL [R1+0x48], R38 ;  /* 0x0000482601007387 */ /* 0x0009e80000100800 */
[----:B------:R0:W-:Y:S01]  /*03d0*/  STL [R1+0x44], R37 ;  /* 0x0000442501007387 */ /* 0x0001e20000100800 */
[----:B---3--:R-:W-:-:S03]  /*03e0*/  IMAD.MOV.U32 R39, RZ, RZ, R9 ;  /* 0x000000ffff277224 */ /* 0x008fc600078e0009 */
[----:B------:R3:W-:Y:S01]  /*03f0*/  STL [R1+0x40], R36 ;  /* 0x0000402401007387 */ /* 0x0007e20000100800 */
[----:B----4-:R-:W-:-:S03]  /*0400*/  IMAD.MOV.U32 R38, RZ, RZ, R8 ;  /* 0x000000ffff267224 */ /* 0x010fc600078e0008 */
[----:B------:R4:W-:Y:S01]  /*0410*/  STL [R1+0x3c], R31 ;  /* 0x00003c1f01007387 */ /* 0x0009e20000100800 */
[----:B0-----:R-:W-:-:S03]  /*0420*/  IMAD.MOV.U32 R37, RZ, RZ, R5 ;  /* 0x000000ffff257224 */ /* 0x001fc600078e0005 */
[----:B------:R0:W-:Y:S01]  /*0430*/  STL [R1+0x38], R30 ;  /* 0x0000381e01007387 */ /* 0x0001e20000100800 */
[----:B---3--:R-:W-:-:S03]  /*0440*/  IMAD.MOV.U32 R36, RZ, RZ, R4 ;  /* 0x000000ffff247224 */ /* 0x008fc600078e0004 */
[----:B------:R3:W-:Y:S01]  /*0450*/  STL [R1+0x24], R24 ;  /* 0x0000241801007387 */ /* 0x0007e20000100800 */
[----:B----4-:R-:W-:-:S03]  /*0460*/  IMAD.MOV.U32 R31, RZ, RZ, R7 ;  /* 0x000000ffff1f7224 */ /* 0x010fc600078e0007 */
[----:B------:R4:W-:Y:S01]  /*0470*/  STL [R1+0x20], R23 ;  /* 0x0000201701007387 */ /* 0x0009e20000100800 */
[----:B0-----:R-:W-:-:S03]  /*0480*/  MOV R30, R6 ;  /* 0x00000006001e7202 */ /* 0x001fc60000000f00 */
[----:B------:R0:W-:Y:S01]  /*0490*/  STL [R1+0x1c], R22 ;  /* 0x00001c1601007387 */ /* 0x0001e20000100800 */
[----:B---3--:R-:W-:-:S03]  /*04a0*/  MOV R24, R12 ;  /* 0x0000000c00187202 */ /* 0x008fc60000000f00 */
[----:B------:R3:W-:Y:S01]  /*04b0*/  STL [R1+0x10], R19 ;  /* 0x0000101301007387 */ /* 0x0007e20000100800 */
[----:B----4-:R-:W-:Y:S02]  /*04c0*/  IMAD.MOV.U32 R23, RZ, RZ, R14 ;  /* 0x000000ffff177224 */ /* 0x010fe400078e000e */
[----:B0-----:R-:W-:Y:S02]  /*04d0*/  IMAD.MOV.U32 R22, RZ, RZ, R15 ;  /* 0x000000ffff167224 */ /* 0x001fe400078e000f */
[----:B---3--:R-:W-:Y:S01]  /*04e0*/  IMAD.MOV.U32 R19, RZ, RZ, R13 ;  /* 0x000000ffff137224 */ /* 0x008fe200078e000d */
[----:B------:R-:W0:Y:S01]  /*04f0*/  LDC.64 R44, c[0x0][0x358] ;  /* 0x0000d600ff2c7b82 */ /* 0x000e220000000a00 */
[----:B------:R-:W-:Y:S01]  /*0500*/  MOV R18, R38 ;  /* 0x0000002600127202 */ /* 0x000fe20000000f00 */
[----:B------:R-:W-:-:S04]  /*0510*/  IMAD.WIDE R2, R11, 0x4, R36 ;  /* 0x000000040b027825 */ /* 0x000fc800078e0224 */
[----:B------:R-:W-:-:S05]  /*0520*/  IMAD R0, R19, 0x4, R18 ;  /* 0x0000000413007824 */ /* 0x000fca00078e0212 */
[----:B------:R3:W-:Y:S01]  /*0530*/  STS [R0], R11 ;  /* 0x0000000b00007388 */ /* 0x0007e20000000800 */
[----:B------:R-:W-:Y:S02]  /*0540*/  ISETP.NE.AND P0, PT, R10, RZ, PT ;  /* 0x000000ff0a00720c */ /* 0x000fe40003f05270 */
[C---:B0-----:R-:W-:Y:S02]  /*0550*/  R2UR UR4, R44.reuse ;  /* 0x000000002c0472ca */ /* 0x041fe400000e0000 */
[C---:B------:R-:W-:Y:S02]  /*0560*/  R2UR UR5, R45.reuse ;  /* 0x000000002d0572ca */ /* 0x040fe400000e0000 */
[----:B------:R-:W-:Y:S02]  /*0570*/  R2UR UR6, R44 ;  /* 0x000000002c0672ca */ /* 0x000fe400000e0000 */
[----:B------:R-:W-:-:S09]  /*0580*/  R2UR UR7, R45 ;  /* 0x000000002d0772ca */ /* 0x000fd200000e0000 */
[----:B------:R3:W5:Y:S04]  /*0590*/  LDG.E R26, desc[UR4][R2.64] ;  /* 0x00000004021a7981 */ /* 0x000768000c1e1900 */
[----:B------:R3:W5:Y:S01]  /*05a0*/  LDG.E R17, desc[UR6][R2.64+0x4] ;  /* 0x0000040602117981 */ /* 0x000762000c1e1900 */
[----:B-12---:R-:W-:Y:S05]  /*05b0*/  @!P0 BRA `(.L_x_1) ;  /* 0x0000000000b08947 */ /* 0x006fea0003800000 */
[----:B-----5:R-:W-:Y:S01]  /*05c0*/  ISETP.GE.AND P0, PT, R26, R17, PT ;  /* 0x000000111a00720c */ /* 0x020fe20003f06270 */
[----:B------:R-:W-:-:S12]  /*05d0*/  BSSY.RECONVERGENT B7, `(.L_x_2) ;  /* 0x0000025000077945 */ /* 0x000fd80003800200 */
[----:B------:R-:W-:Y:S05]  /*05e0*/  @P0 BRA `(.L_x_3) ;  /* 0x00000000008c0947 */ /* 0x000fea0003800000 */
[----:B------:R-:W-:Y:S01]  /*05f0*/  IADD3 R16, PT, PT, R10, -0x1, RZ ;  /* 0xffffffff0a107810 */ /* 0x000fe20007ffe0ff */
[----:B---3--:R-:W-:-:S07]  /*0600*/  VIADD R2, R19, 0x1 ;  /* 0x0000000113027836 */ /* 0x008fce0000000000 */
.L_x_8:
[----:B------:R-:W-:Y:S01]  /*0610*/  R2UR UR4, R44 ;  /* 0x000000002c0472ca */ /* 0x000fe200000e0000 */
[----:B------:R-:W-:Y:S01]  /*0620*/  IMAD.WIDE R4, R26, 0x4, R30 ;  /* 0x000000041a047825 */ /* 0x000fe200078e021e */
[----:B------:R-:W-:Y:S02]  /*0630*/  R2UR UR5, R45 ;  /* 0x000000002d0572ca */ /* 0x000fe400000e0000 */
[----:B------:R-:W-:Y:S01]  /*0640*/  ISETP.GE.AND P0, PT, R19, 0x1, PT ;  /* 0x000000011300780c */ /* 0x000fe20003f06270 */
[----:B------:R-:W-:Y:S10]  /*0650*/  BSSY.RECONVERGENT B6, `(.L_x_4) ;  /* 0x0000019000067945 */ /* 0x000ff40003800200 */
[----:B------:R0:W5:Y:S02]  /*0660*/  LDG.E R11, desc[UR4][R4.64] ;  /* 0x00000004040b7981 */ /* 0x000164000c1e1900 */
[----:B------:R-:W-:Y:S05]  /*0670*/  @!P0 BRA `(.L_x_5) ;  /* 0x0000000000208947 */ /* 0x000fea0003800000 */
[----:B------:R-:W-:-:S07]  /*0680*/  IMAD.MOV.U32 R0, RZ, RZ, RZ ;  /* 0x000000ffff007224 */ /* 0x000fce00078e00ff */
.L_x_7:
[----:B------:R-:W-:-:S05]  /*0690*/  LEA R3, R0, R18, 0x2 ;  /* 0x0000001200037211 */ /* 0x000fca00078e10ff */
[----:B0-----:R-:W0:Y:S02]  /*06a0*/  LDS R4, [R3] ;  /* 0x0000000003047984 */ /* 0x001e240000000800 */
[----:B0----5:R-:W-:-:S13]  /*06b0*/  ISETP.NE.AND P0, PT, R4, R11, PT ;  /* 0x0000000b0400720c */ /* 0x021fda0003f05270 */
[----:B------:R-:W-:Y:S05]  /*06c0*/  @!P0 BRA `(.L_x_6) ;  /* 0x0000000000448947 */ /* 0x000fea0003800000 */
[----:B------:R-:W-:-:S05]  /*06d0*/  VIADD R0, R0, 0x1 ;  /* 0x0000000100007836 */ /* 0x000fca0000000000 */
[----:B------:R-:W-:-:S13]  /*06e0*/  ISETP.NE.AND P0, PT, R0, R19, PT ;  /* 0x000000130000720c */ /* 0x000fda0003f05270 */
[----:B------:R-:W-:Y:S05]  /*06f0*/  @P0 BRA `(.L_x_7) ;  /* 0xfffffffc00e40947 */ /* 0x000fea000383ffff */
.L_x_5:
[----:B0-----:R-:W-:Y:S01]  /*0700*/  IMAD.MOV.U32 R4, RZ, RZ, R36 ;  /* 0x000000ffff047224 */ /* 0x001fe200078e0024 */
[----:B------:R-:W-:Y:S01]  /*0710*/  MOV R5, R37 ;  /* 0x0000002500057202 */ /* 0x000fe20000000f00 */
[----:B------:R-:W-:Y:S01]  /*0720*/  IMAD.MOV.U32 R6, RZ, RZ, R30 ;  /* 0x000000ffff067224 */ /* 0x000fe200078e001e */
[----:B------:R-:W-:Y:S01]  /*0730*/  MOV R8, R38 ;  /* 0x0000002600087202 */ /* 0x000fe20000000f00 */
[----:B------:R-:W-:Y:S01]  /*0740*/  IMAD.MOV.U32 R7, RZ, RZ, R31 ;  /* 0x000000ffff077224 */ /* 0x000fe200078e001f */
[----:B------:R-:W-:Y:S01]  /*0750*/  MOV R12, R24 ;  /* 0x00000018000c7202 */ /* 0x000fe20000000f00 */
[----:B------:R-:W-:Y:S01]  /*0760*/  IMAD.MOV.U32 R9, RZ, RZ, R39 ;  /* 0x000000ffff097224 */ /* 0x000fe200078e0027 */
[----:B------:R-:W-:Y:S01]  /*0770*/  MOV R13, R2 ;  /* 0x00000002000d7202 */ /* 0x000fe20000000f00 */
[----:B------:R-:W-:Y:S01]  /*0780*/  IMAD.MOV.U32 R10, RZ, RZ, R16 ;  /* 0x000000ffff0a7224 */ /* 0x000fe200078e0010 */
[----:B------:R-:W-:Y:S01]  /*0790*/  MOV R20, 0x7e0 ;  /* 0x000007e000147802 */ /* 0x000fe20000000f00 */
[----:B------:R-:W-:-:S02]  /*07a0*/  IMAD.MOV.U32 R14, RZ, RZ, R23 ;  /* 0x000000ffff0e7224 */ /* 0x000fc400078e0017 */
[----:B------:R-:W-:Y:S02]  /*07b0*/  IMAD.MOV.U32 R15, RZ, RZ, R22 ;  /* 0x000000ffff0f7224 */ /* 0x000fe400078e0016 */
[----:B------:R-:W-:-:S07]  /*07c0*/  IMAD.MOV.U32 R21, RZ, RZ, 0x0 ;  /* 0x00000000ff157424 */ /* 0x000fce00078e00ff */
[----:B-----5:R-:W-:Y:S05]  /*07d0*/  CALL.REL.NOINC `($_Z6kernelPiS_S_ii$_Z10DFS_sparsePiS_S_iiiRii) ;  /* 0xfffffff800b07944 */ /* 0x020fea0003c3ffff */
.L_x_6:
[----:B------:R-:W-:Y:S05]  /*07e0*/  BSYNC.RECONVERGENT B6 ;  /* 0x0000000000067941 */ /* 0x000fea0003800200 */
.L_x_4:
[----:B------:R-:W-:-:S05]  /*07f0*/  VIADD R26, R26, 0x1 ;  /* 0x000000011a1a7836 */ /* 0x000fca0000000000 */
[----:B------:R-:W-:-:S13]  /*0800*/  ISETP.NE.AND P0, PT, R26, R17, PT ;  /* 0x000000111a00720c */ /* 0x000fda0003f05270 */
[----:B------:R-:W-:Y:S05]  /*0810*/  @P0 BRA `(.L_x_8) ;  /* 0xfffffffc007c0947 */ /* 0x000fea000383ffff */
.L_x_3:
[----:B------:R-:W-:Y:S05]  /*0820*/  BSYNC.RECONVERGENT B7 ;  /* 0x0000000000077941 */ /* 0x000fea0003800200 */
.L_x_2:
[----:B------:R-:W-:Y:S02]  /*0830*/  MOV R38, R38 ;  /* 0x0000002600267202 */ /* 0x000fe40000000f00 */
[----:B---3--:R-:W-:-:S03]  /*0840*/  MOV R0, 0xffffffff ;  /* 0xffffffff00007802 */ /* 0x008fc60000000f00 */
[----:B------:R-:W-:-:S05]  /*0850*/  IMAD R19, R19, 0x4, R38 ;  /* 0x0000000413137824 */ /* 0x000fca00078e0226 */
[----:B------:R2:W-:Y:S01]  /*0860*/  STS [R19], R0 ;  /* 0x0000000013007388 */ /* 0x0005e20000000800 */
[----:B------:R-:W-:Y:S05]  /*0870*/  BRA `(.L_x_9) ;  /* 0x0000000000747947 */ /* 0x000fea0003800000 */
.L_x_1:
[----:B------:R-:W-:Y:S01]  /*0880*/  MOV R38, R38 ;  /* 0x0000002600267202 */ /* 0x000fe20000000f00 */
[----:B---3--:R-:W-:Y:S01]  /*0890*/  IMAD.MOV.U32 R0, RZ, RZ, -0x1 ;  /* 0xffffffffff007424 */ /* 0x008fe200078e00ff */
[----:B-----5:R-:W-:Y:S02]  /*08a0*/  ISETP.GE.AND P0, PT, R26, R17, PT ;  /* 0x000000111a00720c */ /* 0x020fe40003f06270 */
[----:B------:R-:W-:-:S05]  /*08b0*/  LEA R19, R19, R38, 0x2 ;  /* 0x0000002613137211 */ /* 0x000fca00078e10ff */
[----:B------:R0:W-:Y:S06]  /*08c0*/  STS [R19], R0 ;  /* 0x0000000013007388 */ /* 0x0001ec0000000800 */
[----:B------:R-:W-:Y:S05]  /*08d0*/  @P0 BRA `(.L_x_9) ;  /* 0x00000000005c0947 */ /* 0x000fea0003800000 */
[----:B------:R-:W-:Y:S01]  /*08e0*/  R2UR UR4, R44 ;  /* 0x000000002c0472ca */ /* 0x000fe200000e0000 */
[----:B------:R-:W-:Y:S01]  /*08f0*/  IMAD.WIDE R2, R26, 0x4, R30 ;  /* 0x000000041a027825 */ /* 0x000fe200078e021e */
[----:B------:R-:W-:-:S13]  /*0900*/  R2UR UR5, R45 ;  /* 0x000000002d0572ca */ /* 0x000fda00000e0000 */
[----:B------:R-:W2:Y:S01]  /*0910*/  LDG.E R3, desc[UR4][R2.64] ;  /* 0x0000000402037981 */ /* 0x000ea2000c1e1900 */
[----:B------:R-:W-:Y:S01]  /*0920*/  BSSY.RELIABLE B0, `(.L_x_10) ;  /* 0x000000d000007945 */ /* 0x000fe20003800100 */
[----:B--2---:R-:W-:-:S13]  /*0930*/  ISETP.NE.AND P0, PT, R3, R24, PT ;  /* 0x000000180300720c */ /* 0x004fda0003f05270 */
[----:B------:R-:W-:Y:S05]  /*0940*/  @!P0 BRA `(.L_x_11) ;  /* 0x0000000000288947 */ /* 0x000fea0003800000 */
.L_x_12:
[----:B------:R-:W-:-:S05]  /*0950*/  VIADD R26, R26, 0x1 ;  /* 0x000000011a1a7836 */ /* 0x000fca0000000000 */
[----:B------:R-:W-:-:S13]  /*0960*/  ISETP.NE.AND P0, PT, R26, R17, PT ;  /* 0x000000111a00720c */ /* 0x000fda0003f05270 */
[----:B------:R-:W-:Y:S05]  /*0970*/  @!P0 BREAK.RELIABLE B0 ;  /* 0x0000000000008942 */ /* 0x000fea0003800100 */
[----:B------:R-:W-:Y:S05]  /*0980*/  @!P0 BRA `(.L_x_9) ;  /* 0x0000000000308947 */ /* 0x000fea0003800000 */
[----:B------:R-:W-:Y:S01]  /*0990*/  R2UR UR4, R44 ;  /* 0x000000002c0472ca */ /* 0x000fe200000e0000 */
[----:B------:R-:W-:Y:S01]  /*09a0*/  IMAD.WIDE R2, R26, 0x4, R30 ;  /* 0x000000041a027825 */ /* 0x000fe200078e021e */
[----:B------:R-:W-:-:S13]  /*09b0*/  R2UR UR5, R45 ;  /* 0x000000002d0572ca */ /* 0x000fda00000e0000 */
[----:B------:R-:W2:Y:S02]  /*09c0*/  LDG.E R3, desc[UR4][R2.64] ;  /* 0x0000000402037981 */ /* 0x000ea4000c1e1900 */
[----:B--2---:R-:W-:-:S13]  /*09d0*/  ISETP.NE.AND P0, PT, R3, R24, PT ;  /* 0x000000180300720c */ /* 0x004fda0003f05270 */
[----:B------:R-:W-:Y:S05]  /*09e0*/  @P0 BRA `(.L_x_12) ;  /* 0xfffffffc00d80947 */ /* 0x000fea000383ffff */
.L_x_11:
[----:B------:R-:W-:Y:S05]  /*09f0*/  BSYNC.RELIABLE B0 ;  /* 0x0000000000007941 */ /* 0x000fea0003800100 */
.L_x_10:
[----:B------:R-:W1:Y:S02]  /*0a00*/  LDCU UR4, c[0x0][0x2f8] ;  /* 0x00005f00ff0477ac */ /* 0x000e640008000800 */
[----:B-1----:R-:W-:-:S05]  /*0a10*/  VIADD R23, R23, -UR4 ;  /* 0x8000000417177c36 */ /* 0x002fca0008000000 */
[----:B0-----:R-:W2:Y:S02]  /*0a20*/  LDL R0, [R23] ;  /* 0x0000000017007983 */ /* 0x001ea40000100800 */
[----:B--2---:R-:W-:-:S05]  /*0a30*/  IADD3 R0, PT, PT, R0, 0x1, RZ ;  /* 0x0000000100007810 */ /* 0x004fca0007ffe0ff */
[----:B------:R1:W-:Y:S02]  /*0a40*/  STL [R23], R0 ;  /* 0x0000000017007387 */ /* 0x0003e40000100800 */
.L_x_9:
[----:B------:R-:W-:Y:S05]  /*0a50*/  BSYNC.RECONVERGENT B8 ;  /* 0x0000000000087941 */ /* 0x000fea0003800200 */
.L_x_0:
[----:B------:R-:W3:Y:S01]  /*0a60*/  LDL R20, [R1+0x14] ;  /* 0x0000140001147983 */ /* 0x000ee20000100800 */
[----:B------:R4:W-:Y:S05]  /*0a70*/  BMOV.32 B6, R25 ;  /* 0x0000001906007356 */ /* 0x0009ea0000000000 */
[----:B------:R-:W3:Y:S01]  /*0a80*/  LDL R21, [R1+0x18] ;  /* 0x0000180001157983 */ /* 0x000ee20000100800 */
[----:B------:R5:W-:Y:S05]  /*0a90*/  BMOV.32 B7, R27 ;  /* 0x0000001b07007356 */ /* 0x000bea0000000000 */
[----:B------:R5:W-:Y:S05]  /*0aa0*/  BMOV.32 B8, R28 ;  /* 0x0000001c08007356 */ /* 0x000bea0000000000 */
[----:B------:R-:W3:Y:S04]  /*0ab0*/  LDL R2, [R1] ;  /* 0x0000000001027983 */ /* 0x000ee80000100800 */
[----:B------:R-:W3:Y:S04]  /*0ac0*/  LDL R16, [R1+0x4] ;  /* 0x0000040001107983 */ /* 0x000ee80000100800 */
[----:B------:R-:W3:Y:S04]  /*0ad0*/  LDL R17, [R1+0x8] ;  /* 0x0000080001117983 */ /* 0x000ee80000100800 */
[----:B------:R-:W3:Y:S04]  /*0ae0*/  LDL R18, [R1+0xc] ;  /* 0x00000c0001127983 */ /* 0x000ee80000100800 */
[----:B0-2---:R-:W3:Y:S04]  /*0af0*/  LDL R19, [R1+0x10] ;  /* 0x0000100001137983 */ /* 0x005ee80000100800 */
[----:B------:R-:W3:Y:S04]  /*0b00*/  LDL R22, [R1+0x1c] ;  /* 0x00001c0001167983 */ /* 0x000ee80000100800 */
[----:B-1----:R-:W3:Y:S04]  /*0b10*/  LDL R23, [R1+0x20] ;  /* 0x0000200001177983 */ /* 0x002ee80000100800 */
[----:B------:R-:W3:Y:S04]  /*0b20*/  LDL R24, [R1+0x24] ;  /* 0x0000240001187983 */ /* 0x000ee80000100800 */
[----:B----4-:R-:W3:Y:S04]  /*0b30*/  LDL R25, [R1+0x28] ;  /* 0x0000280001197983 */ /* 0x010ee80000100800 */
[----:B------:R-:W3:Y:S04]  /*0b40*/  LDL R26, [R1+0x2c] ;  /* 0x00002c00011a7983 */ /* 0x000ee80000100800 */
[----:B-----5:R-:W3:Y:S04]  /*0b50*/  LDL R27, [R1+0x30] ;  /* 0x00003000011b7983 */ /* 0x020ee80000100800 */
[----:B------:R-:W3:Y:S04]  /*0b60*/  LDL R28, [R1+0x34] ;  /* 0x00003400011c7983 */ /* 0x000ee80000100800 */
[----:B------:R-:W3:Y:S04]  /*0b70*/  LDL R30, [R1+0x38] ;  /* 0x00003800011e7983 */ /* 0x000ee80000100800 */
[----:B------:R-:W3:Y:S04]  /*0b80*/  LDL R31, [R1+0x3c] ;  /* 0x00003c00011f7983 */ /* 0x000ee80000100800 */
[----:B------:R-:W3:Y:S04]  /*0b90*/  LDL R36, [R1+0x40] ;  /* 0x0000400001247983 */ /* 0x000ee80000100800 */
[----:B------:R-:W3:Y:S04]  /*0ba0*/  LDL R37, [R1+0x44] ;  /* 0x0000440001257983 */ /* 0x000ee80000100800 */
[----:B------:R-:W3:Y:S04]  /*0bb0*/  LDL R38, [R1+0x48] ;  /* 0x0000480001267983 */ /* 0x000ee80000100800 */
[----:B------:R-:W3:Y:S04]  /*0bc0*/  LDL R39, [R1+0x4c] ;  /* 0x00004c0001277983 */ /* 0x000ee80000100800 */
[----:B------:R-:W3:Y:S04]  /*0bd0*/  LDL R44, [R1+0x50] ;  /* 0x00005000012c7983 */ /* 0x000ee80000100800 */
[----:B------:R0:W3:Y:S02]  /*0be0*/  LDL R45, [R1+0x54] ;  /* 0x00005400012d7983 */ /* 0x0000e40000100800 */
[----:B0-----:R-:W-:Y:S01]  /*0bf0*/  VIADD R1, R1, 0x58 ;  /* 0x0000005801017836 */ /* 0x001fe20000000000 */
[----:B---3--:R-:W-:Y:S06]  /*0c00*/  RET.REL.NODEC R20 `(_Z6kernelPiS_S_ii) ;  /* 0xfffffff014fc7950 */ /* 0x008fec0003c3ffff */
.L_x_13:
[----:B------:R-:W-:-:S00]  /*0c10*/  BRA `(.L_x_13) ;  /* 0xfffffffc00fc7947 */ /* 0x000fc0000383ffff */
[----:B------:R-:W-:-:S00]  /*0c20*/  NOP ;  /* 0x0000000000007918 */ /* 0x000fc00000000000 */
        /* <DEDUP_REMOVED lines=13> */
.L_x_14:


//--------------------- .nv.shared._Z6kernelPiS_S_ii --------------------------
	.section	.nv.shared._Z6kernelPiS_S_ii,"aw",@nobits
	.sectionflags	@""
	.align	4
.nv.shared._Z6kernelPiS_S_ii:
	.zero		11264


//--------------------- .nv.shared.reserved.0     --------------------------
	.section	.nv.shared.reserved.0,"aw",@nobits
	.weak		__nv_reservedSMEM_offset_0_alias
	.size		__nv_reservedSMEM_offset_0_alias, 0, 64
	.other		__nv_reservedSMEM_offset_0_alias,@"STO_CUDA_RESERVED_SHARED STV_DEFAULT"
__nv_reservedSMEM_offset_0_alias:
	.zero		0
	.zero		64


//--------------------- .nv.constant0._Z6kernelPiS_S_ii --------------------------
	.section	.nv.constant0._Z6kernelPiS_S_ii,"a",@progbits
	.sectionflags	@""
	.align	4
.nv.constant0._Z6kernelPiS_S_ii:
	.zero		928


//--------------------- SYMBOLS --------------------------

	.type		.nv.reservedSmem.offset0,@object
	.size		.nv.reservedSmem.offset0,0x4
	.type		.nv.reservedSmem.cap,@object
	.size		.nv.reservedSmem.cap,0x4
